//
// Generated by NVIDIA NVVM Compiler
//
// Compiler Build ID: CL-36424714
// Cuda compilation tools, release 13.0, V13.0.88
// Based on NVVM 20.0.0
//

.version 9.0
.target sm_100
.address_size 64

	// .globl	_ZN3cub18CUB_300001_SM_10006detail11EmptyKernelIvEEvv
.const .align 4 .b8 d_circle[64];
.const .align 4 .b8 d_mask[36];
.const .align 4 .b8 d_mask_shared[36];
.global .align 1 .b8 _ZN41_INTERNAL_afdd4179_4_k_cu_db931f08_2293274cuda3std3__45__cpo5beginE[1];
.global .align 1 .b8 _ZN41_INTERNAL_afdd4179_4_k_cu_db931f08_2293274cuda3std3__45__cpo3endE[1];
.global .align 1 .b8 _ZN41_INTERNAL_afdd4179_4_k_cu_db931f08_2293274cuda3std3__45__cpo6cbeginE[1];
.global .align 1 .b8 _ZN41_INTERNAL_afdd4179_4_k_cu_db931f08_2293274cuda3std3__45__cpo4cendE[1];
.global .align 1 .b8 _ZN41_INTERNAL_afdd4179_4_k_cu_db931f08_2293274cuda3std3__45__cpo6rbeginE[1];
.global .align 1 .b8 _ZN41_INTERNAL_afdd4179_4_k_cu_db931f08_2293274cuda3std3__45__cpo4rendE[1];
.global .align 1 .b8 _ZN41_INTERNAL_afdd4179_4_k_cu_db931f08_2293274cuda3std3__45__cpo7crbeginE[1];
.global .align 1 .b8 _ZN41_INTERNAL_afdd4179_4_k_cu_db931f08_2293274cuda3std3__45__cpo5crendE[1];
.global .align 1 .b8 _ZN41_INTERNAL_afdd4179_4_k_cu_db931f08_2293274cuda3std3__443_GLOBAL__N__afdd4179_4_k_cu_db931f08_2293276ignoreE[1];
.global .align 1 .b8 _ZN41_INTERNAL_afdd4179_4_k_cu_db931f08_2293274cuda3std3__419piecewise_constructE[1];
.global .align 1 .b8 _ZN41_INTERNAL_afdd4179_4_k_cu_db931f08_2293274cuda3std3__48in_placeE[1];
.global .align 1 .b8 _ZN41_INTERNAL_afdd4179_4_k_cu_db931f08_2293274cuda3std3__420unreachable_sentinelE[1];
.global .align 1 .b8 _ZN41_INTERNAL_afdd4179_4_k_cu_db931f08_2293274cuda3std3__47nulloptE[1];
.global .align 1 .b8 _ZN41_INTERNAL_afdd4179_4_k_cu_db931f08_2293274cuda3std3__48unexpectE[1];
.global .align 1 .b8 _ZN41_INTERNAL_afdd4179_4_k_cu_db931f08_2293274cuda3std6ranges3__45__cpo4swapE[1];
.global .align 1 .b8 _ZN41_INTERNAL_afdd4179_4_k_cu_db931f08_2293274cuda3std6ranges3__45__cpo9iter_moveE[1];
.global .align 1 .b8 _ZN41_INTERNAL_afdd4179_4_k_cu_db931f08_2293274cuda3std6ranges3__45__cpo5beginE[1];
.global .align 1 .b8 _ZN41_INTERNAL_afdd4179_4_k_cu_db931f08_2293274cuda3std6ranges3__45__cpo3endE[1];
.global .align 1 .b8 _ZN41_INTERNAL_afdd4179_4_k_cu_db931f08_2293274cuda3std6ranges3__45__cpo6cbeginE[1];
.global .align 1 .b8 _ZN41_INTERNAL_afdd4179_4_k_cu_db931f08_2293274cuda3std6ranges3__45__cpo4cendE[1];
.global .align 1 .b8 _ZN41_INTERNAL_afdd4179_4_k_cu_db931f08_2293274cuda3std6ranges3__45__cpo7advanceE[1];
.global .align 1 .b8 _ZN41_INTERNAL_afdd4179_4_k_cu_db931f08_2293274cuda3std6ranges3__45__cpo9iter_swapE[1];
.global .align 1 .b8 _ZN41_INTERNAL_afdd4179_4_k_cu_db931f08_2293274cuda3std6ranges3__45__cpo4nextE[1];
.global .align 1 .b8 _ZN41_INTERNAL_afdd4179_4_k_cu_db931f08_2293274cuda3std6ranges3__45__cpo4prevE[1];
.global .align 1 .b8 _ZN41_INTERNAL_afdd4179_4_k_cu_db931f08_2293274cuda3std6ranges3__45__cpo4dataE[1];
.global .align 1 .b8 _ZN41_INTERNAL_afdd4179_4_k_cu_db931f08_2293274cuda3std6ranges3__45__cpo5cdataE[1];
.global .align 1 .b8 _ZN41_INTERNAL_afdd4179_4_k_cu_db931f08_2293274cuda3std6ranges3__45__cpo4sizeE[1];
.global .align 1 .b8 _ZN41_INTERNAL_afdd4179_4_k_cu_db931f08_2293274cuda3std6ranges3__45__cpo5ssizeE[1];
.global .align 1 .b8 _ZN41_INTERNAL_afdd4179_4_k_cu_db931f08_2293274cuda3std6ranges3__45__cpo8distanceE[1];
.global .align 1 .b8 _ZN41_INTERNAL_afdd4179_4_k_cu_db931f08_2293276thrust24THRUST_300001_SM_1000_NS8cuda_cub3parE[1];
.global .align 1 .b8 _ZN41_INTERNAL_afdd4179_4_k_cu_db931f08_2293276thrust24THRUST_300001_SM_1000_NS8cuda_cub10par_nosyncE[1];
.global .align 1 .b8 _ZN41_INTERNAL_afdd4179_4_k_cu_db931f08_2293276thrust24THRUST_300001_SM_1000_NS6system6detail10sequential3seqE[1];
.global .align 1 .b8 _ZN41_INTERNAL_afdd4179_4_k_cu_db931f08_2293276thrust24THRUST_300001_SM_1000_NS6system3cpp3parE[1];
.global .align 1 .b8 _ZN41_INTERNAL_afdd4179_4_k_cu_db931f08_2293276thrust24THRUST_300001_SM_1000_NS12placeholders2_1E[1];
.global .align 1 .b8 _ZN41_INTERNAL_afdd4179_4_k_cu_db931f08_2293276thrust24THRUST_300001_SM_1000_NS12placeholders2_2E[1];
.global .align 1 .b8 _ZN41_INTERNAL_afdd4179_4_k_cu_db931f08_2293276thrust24THRUST_300001_SM_1000_NS12placeholders2_3E[1];
.global .align 1 .b8 _ZN41_INTERNAL_afdd4179_4_k_cu_db931f08_2293276thrust24THRUST_300001_SM_1000_NS12placeholders2_4E[1];
.global .align 1 .b8 _ZN41_INTERNAL_afdd4179_4_k_cu_db931f08_2293276thrust24THRUST_300001_SM_1000_NS12placeholders2_5E[1];
.global .align 1 .b8 _ZN41_INTERNAL_afdd4179_4_k_cu_db931f08_2293276thrust24THRUST_300001_SM_1000_NS12placeholders2_6E[1];
.global .align 1 .b8 _ZN41_INTERNAL_afdd4179_4_k_cu_db931f08_2293276thrust24THRUST_300001_SM_1000_NS12placeholders2_7E[1];
.global .align 1 .b8 _ZN41_INTERNAL_afdd4179_4_k_cu_db931f08_2293276thrust24THRUST_300001_SM_1000_NS12placeholders2_8E[1];
.global .align 1 .b8 _ZN41_INTERNAL_afdd4179_4_k_cu_db931f08_2293276thrust24THRUST_300001_SM_1000_NS12placeholders2_9E[1];
.global .align 1 .b8 _ZN41_INTERNAL_afdd4179_4_k_cu_db931f08_2293276thrust24THRUST_300001_SM_1000_NS12placeholders3_10E[1];
.global .align 1 .b8 _ZN41_INTERNAL_afdd4179_4_k_cu_db931f08_2293276thrust24THRUST_300001_SM_1000_NS3seqE[1];
.global .align 1 .b8 _ZN41_INTERNAL_afdd4179_4_k_cu_db931f08_2293276thrust24THRUST_300001_SM_1000_NS6deviceE[1];

.visible .entry _ZN3cub18CUB_300001_SM_10006detail11EmptyKernelIvEEvv()
{


	ret;

}


// ===== COMPILED SASS (sm_100) =====

	.target	sm_100

	.elftype	@"ET_EXEC"


//--------------------- .note.nv.tkinfo           --------------------------
	.section	.note.nv.tkinfo,"",@"SHT_NOTE"
	.sectionflags	@"SHF_NOTE_NV_TKINFO"
	.tkinfo
        /*0018*/ 	.word	0x00000002
        /*0030*/ 	.string	""
        /*0030*/ 	.string	"ptxas"
        /*0030*/ 	.string	"Cuda compilation tools, release 13.0, V13.0.88"
        /*0030*/ 	.string	"Build cuda_13.0.r13.0/compiler.36424714_0"
        /*0030*/ 	.string	"-arch sm_100 -m 64 "



//--------------------- .note.nv.cuinfo           --------------------------
	.section	.note.nv.cuinfo,"",@"SHT_NOTE"
	.sectionflags	@"SHF_NOTE_NV_CUINFO"
        /*0018*/ 	.short	0x0002
        /*001a*/ 	.short	0x0064
        /*001c*/ 	.short	0x0082
	.zero		2


//--------------------- .nv.info                  --------------------------
	.section	.nv.info,"",@"SHT_CUDA_INFO"
	.align	4


	//----- nvinfo : EIATTR_REGCOUNT
	.align		4
        /*0000*/ 	.byte	0x04, 0x2f
        /*0002*/ 	.short	(.L_49 - .L_48)
	.align		4
.L_48:
        /*0004*/ 	.word	index@(_ZN3cub18CUB_300001_SM_10006detail11EmptyKernelIvEEvv)
        /*0008*/ 	.word	0x00000004


	//----- nvinfo : EIATTR_FRAME_SIZE
	.align		4
.L_49:
        /*000c*/ 	.byte	0x04, 0x11
        /*000e*/ 	.short	(.L_51 - .L_50)
	.align		4
.L_50:
        /*0010*/ 	.word	index@(_ZN3cub18CUB_300001_SM_10006detail11EmptyKernelIvEEvv)
        /*0014*/ 	.word	0x00000000


	//----- nvinfo : EIATTR_MIN_STACK_SIZE
	.align		4
.L_51:
        /*0018*/ 	.byte	0x04, 0x12
        /*001a*/ 	.short	(.L_53 - .L_52)
	.align		4
.L_52:
        /*001c*/ 	.word	index@(_ZN3cub18CUB_300001_SM_10006detail11EmptyKernelIvEEvv)
        /*0020*/ 	.word	0x00000000
.L_53:


//--------------------- .nv.compat                --------------------------
	.section	.nv.compat,"",@"SHT_CUDA_COMPAT_INFO"
	.align	4
        /*0000*/ 	.byte	0x02, 0x09, 0x00, 0x00, 0x02, 0x02, 0x01, 0x00, 0x02, 0x05, 0x05, 0x00, 0x03, 0x07, 0x01, 0x01
        /*0010*/ 	.byte	0x02, 0x03, 0x00, 0x00, 0x02, 0x06, 0x01, 0x00, 0x04, 0x0b, 0x08, 0x00, 0x09, 0x00, 0x00, 0x00
        /*0020*/ 	.byte	0x00, 0x00, 0x00, 0x00


//--------------------- .nv.info._ZN3cub18CUB_300001_SM_10006detail11EmptyKernelIvEEvv --------------------------
	.section	.nv.info._ZN3cub18CUB_300001_SM_10006detail11EmptyKernelIvEEvv,"",@"SHT_CUDA_INFO"
	.sectionflags	@""
	.align	4


	//----- nvinfo : EIATTR_CUDA_API_VERSION
	.align		4
        /*0000*/ 	.byte	0x04, 0x37
        /*0002*/ 	.short	(.L_55 - .L_54)
.L_54:
        /*0004*/ 	.word	0x00000082


	//----- nvinfo : EIATTR_SPARSE_MMA_MASK
	.align		4
.L_55:
        /*0008*/ 	.byte	0x03, 0x50
        /*000a*/ 	.short	0x0000


	//----- nvinfo : EIATTR_MAXREG_COUNT
	.align		4
        /*000c*/ 	.byte	0x03, 0x1b
        /*000e*/ 	.short	0x00ff


	//----- nvinfo : EIATTR_MERCURY_ISA_VERSION
	.align		4
        /*0010*/ 	.byte	0x03, 0x5f
        /*0012*/ 	.short	0x0101


	//----- nvinfo : EIATTR_VRC_CTA_INIT_COUNT
	.align		4
        /*0014*/ 	.byte	0x02, 0x4a
	.zero		1
	.zero		1


	//----- nvinfo : EIATTR_EXIT_INSTR_OFFSETS
	.align		4
        /*0018*/ 	.byte	0x04, 0x1c
        /*001a*/ 	.short	(.L_57 - .L_56)


	//   ....[0]....
.L_56:
        /*001c*/ 	.word	0x00000010


	//----- nvinfo : EIATTR_SW_WAR
	.align		4
.L_57:
        /*0020*/ 	.byte	0x04, 0x36
        /*0022*/ 	.short	(.L_59 - .L_58)
.L_58:
        /*0024*/ 	.word	0x00000008
.L_59:


//--------------------- .nv.callgraph             --------------------------
	.section	.nv.callgraph,"",@"SHT_CUDA_CALLGRAPH"
	.align	4
	.sectionentsize	8
	.align		4
        /*0000*/ 	.word	0x00000000
	.align		4
        /*0004*/ 	.word	0xffffffff
	.align		4
        /*0008*/ 	.word	0x00000000
	.align		4
        /*000c*/ 	.word	0xfffffffe
	.align		4
        /*0010*/ 	.word	0x00000000
	.align		4
        /*0014*/ 	.word	0xfffffffd
	.align		4
        /*0018*/ 	.word	0x00000000
	.align		4
        /*001c*/ 	.word	0xfffffffc


//--------------------- .nv.constant3             --------------------------
	.section	.nv.constant3,"a",@progbits
	.align	4
.nv.constant3:
	.type		d_circle,@object
	.size		d_circle,(d_mask - d_circle)
d_circle:
	.zero		64
	.type		d_mask,@object
	.size		d_mask,(d_mask_shared - d_mask)
d_mask:
	.zero		36
	.type		d_mask_shared,@object
	.size		d_mask_shared,(.L_2 - d_mask_shared)
d_mask_shared:
	.zero		36
.L_2:


//--------------------- .nv.constant4             --------------------------
	.section	.nv.constant4,"a",@progbits
	.align	8
	.align		8
.nv.constant4:
        /*0000*/ 	.dword	_ZN41_INTERNAL_afdd4179_4_k_cu_db931f08_2296994cuda3std3__45__cpo5beginE
	.align		8
        /*0008*/ 	.dword	_ZN41_INTERNAL_afdd4179_4_k_cu_db931f08_2296994cuda3std3__45__cpo3endE
	.align		8
        /*0010*/ 	.dword	_ZN41_INTERNAL_afdd4179_4_k_cu_db931f08_2296994cuda3std3__45__cpo6cbeginE
	.align		8
        /*0018*/ 	.dword	_ZN41_INTERNAL_afdd4179_4_k_cu_db931f08_2296994cuda3std3__45__cpo4cendE
	.align		8
        /*0020*/ 	.dword	_ZN41_INTERNAL_afdd4179_4_k_cu_db931f08_2296994cuda3std3__45__cpo6rbeginE
	.align		8
        /*0028*/ 	.dword	_ZN41_INTERNAL_afdd4179_4_k_cu_db931f08_2296994cuda3std3__45__cpo4rendE
	.align		8
        /*0030*/ 	.dword	_ZN41_INTERNAL_afdd4179_4_k_cu_db931f08_2296994cuda3std3__45__cpo7crbeginE
	.align		8
        /*0038*/ 	.dword	_ZN41_INTERNAL_afdd4179_4_k_cu_db931f08_2296994cuda3std3__45__cpo5crendE
	.align		8
        /*0040*/ 	.dword	_ZN41_INTERNAL_afdd4179_4_k_cu_db931f08_2296994cuda3std3__443_GLOBAL__N__afdd4179_4_k_cu_db931f08_2296996ignoreE
	.align		8
        /*0048*/ 	.dword	_ZN41_INTERNAL_afdd4179_4_k_cu_db931f08_2296994cuda3std3__419piecewise_constructE
	.align		8
        /*0050*/ 	.dword	_ZN41_INTERNAL_afdd4179_4_k_cu_db931f08_2296994cuda3std3__48in_placeE
	.align		8
        /*0058*/ 	.dword	_ZN41_INTERNAL_afdd4179_4_k_cu_db931f08_2296994cuda3std3__420unreachable_sentinelE
	.align		8
        /*0060*/ 	.dword	_ZN41_INTERNAL_afdd4179_4_k_cu_db931f08_2296994cuda3std3__47nulloptE
	.align		8
        /*0068*/ 	.dword	_ZN41_INTERNAL_afdd4179_4_k_cu_db931f08_2296994cuda3std3__48unexpectE
	.align		8
        /*0070*/ 	.dword	_ZN41_INTERNAL_afdd4179_4_k_cu_db931f08_2296994cuda3std6ranges3__45__cpo4swapE
	.align		8
        /*0078*/ 	.dword	_ZN41_INTERNAL_afdd4179_4_k_cu_db931f08_2296994cuda3std6ranges3__45__cpo9iter_moveE
	.align		8
        /*0080*/ 	.dword	_ZN41_INTERNAL_afdd4179_4_k_cu_db931f08_2296994cuda3std6ranges3__45__cpo5beginE
	.align		8
        /*0088*/ 	.dword	_ZN41_INTERNAL_afdd4179_4_k_cu_db931f08_2296994cuda3std6ranges3__45__cpo3endE
	.align		8
        /*0090*/ 	.dword	_ZN41_INTERNAL_afdd4179_4_k_cu_db931f08_2296994cuda3std6ranges3__45__cpo6cbeginE
	.align		8
        /*0098*/ 	.dword	_ZN41_INTERNAL_afdd4179_4_k_cu_db931f08_2296994cuda3std6ranges3__45__cpo4cendE
	.align		8
        /*00a0*/ 	.dword	_ZN41_INTERNAL_afdd4179_4_k_cu_db931f08_2296994cuda3std6ranges3__45__cpo7advanceE
	.align		8
        /*00a8*/ 	.dword	_ZN41_INTERNAL_afdd4179_4_k_cu_db931f08_2296994cuda3std6ranges3__45__cpo9iter_swapE
	.align		8
        /*00b0*/ 	.dword	_ZN41_INTERNAL_afdd4179_4_k_cu_db931f08_2296994cuda3std6ranges3__45__cpo4nextE
	.align		8
        /*00b8*/ 	.dword	_ZN41_INTERNAL_afdd4179_4_k_cu_db931f08_2296994cuda3std6ranges3__45__cpo4prevE
	.align		8
        /*00c0*/ 	.dword	_ZN41_INTERNAL_afdd4179_4_k_cu_db931f08_2296994cuda3std6ranges3__45__cpo4dataE
	.align		8
        /*00c8*/ 	.dword	_ZN41_INTERNAL_afdd4179_4_k_cu_db931f08_2296994cuda3std6ranges3__45__cpo5cdataE
	.align		8
        /*00d0*/ 	.dword	_ZN41_INTERNAL_afdd4179_4_k_cu_db931f08_2296994cuda3std6ranges3__45__cpo4sizeE
	.align		8
        /*00d8*/ 	.dword	_ZN41_INTERNAL_afdd4179_4_k_cu_db931f08_2296994cuda3std6ranges3__45__cpo5ssizeE
	.align		8
        /*00e0*/ 	.dword	_ZN41_INTERNAL_afdd4179_4_k_cu_db931f08_2296994cuda3std6ranges3__45__cpo8distanceE
	.align		8
        /*00e8*/ 	.dword	_ZN41_INTERNAL_afdd4179_4_k_cu_db931f08_2296996thrust24THRUST_300001_SM_1000_NS8cuda_cub3parE
	.align		8
        /*00f0*/ 	.dword	_ZN41_INTERNAL_afdd4179_4_k_cu_db931f08_2296996thrust24THRUST_300001_SM_1000_NS8cuda_cub10par_nosyncE
	.align		8
        /*00f8*/ 	.dword	_ZN41_INTERNAL_afdd4179_4_k_cu_db931f08_2296996thrust24THRUST_300001_SM_1000_NS6system6detail10sequential3seqE
	.align		8
        /*0100*/ 	.dword	_ZN41_INTERNAL_afdd4179_4_k_cu_db931f08_2296996thrust24THRUST_300001_SM_1000_NS6system3cpp3parE
	.align		8
        /*0108*/ 	.dword	_ZN41_INTERNAL_afdd4179_4_k_cu_db931f08_2296996thrust24THRUST_300001_SM_1000_NS12placeholders2_1E
	.align		8
        /*0110*/ 	.dword	_ZN41_INTERNAL_afdd4179_4_k_cu_db931f08_2296996thrust24THRUST_300001_SM_1000_NS12placeholders2_2E
	.align		8
        /*0118*/ 	.dword	_ZN41_INTERNAL_afdd4179_4_k_cu_db931f08_2296996thrust24THRUST_300001_SM_1000_NS12placeholders2_3E
	.align		8
        /*0120*/ 	.dword	_ZN41_INTERNAL_afdd4179_4_k_cu_db931f08_2296996thrust24THRUST_300001_SM_1000_NS12placeholders2_4E
	.align		8
        /*0128*/ 	.dword	_ZN41_INTERNAL_afdd4179_4_k_cu_db931f08_2296996thrust24THRUST_300001_SM_1000_NS12placeholders2_5E
	.align		8
        /*0130*/ 	.dword	_ZN41_INTERNAL_afdd4179_4_k_cu_db931f08_2296996thrust24THRUST_300001_SM_1000_NS12placeholders2_6E
	.align		8
        /*0138*/ 	.dword	_ZN41_INTERNAL_afdd4179_4_k_cu_db931f08_2296996thrust24THRUST_300001_SM_1000_NS12placeholders2_7E
	.align		8
        /*0140*/ 	.dword	_ZN41_INTERNAL_afdd4179_4_k_cu_db931f08_2296996thrust24THRUST_300001_SM_1000_NS12placeholders2_8E
	.align		8
        /*0148*/ 	.dword	_ZN41_INTERNAL_afdd4179_4_k_cu_db931f08_2296996thrust24THRUST_300001_SM_1000_NS12placeholders2_9E
	.align		8
        /*0150*/ 	.dword	_ZN41_INTERNAL_afdd4179_4_k_cu_db931f08_2296996thrust24THRUST_300001_SM_1000_NS12placeholders3_10E
	.align		8
        /*0158*/ 	.dword	_ZN41_INTERNAL_afdd4179_4_k_cu_db931f08_2296996thrust24THRUST_300001_SM_1000_NS3seqE
	.align		8
        /*0160*/ 	.dword	_ZN41_INTERNAL_afdd4179_4_k_cu_db931f08_2296996thrust24THRUST_300001_SM_1000_NS6deviceE


//--------------------- .text._ZN3cub18CUB_300001_SM_10006detail11EmptyKernelIvEEvv --------------------------
	.section	.text._ZN3cub18CUB_300001_SM_10006detail11EmptyKernelIvEEvv,"ax",@progbits
	.align	128
        .global         _ZN3cub18CUB_300001_SM_10006detail11EmptyKernelIvEEvv
        .type           _ZN3cub18CUB_300001_SM_10006detail11EmptyKernelIvEEvv,@function
        .size           _ZN3cub18CUB_300001_SM_10006detail11EmptyKernelIvEEvv,(.L_x_1 - _ZN3cub18CUB_300001_SM_10006detail11EmptyKernelIvEEvv)
        .other          _ZN3cub18CUB_300001_SM_10006detail11EmptyKernelIvEEvv,@"STO_CUDA_ENTRY STV_DEFAULT"
_ZN3cub18CUB_300001_SM_10006detail11EmptyKernelIvEEvv:
.text._ZN3cub18CUB_300001_SM_10006detail11EmptyKernelIvEEvv:
[----:B------:R-:W-:Y:S01]  /*0000*/  LDC R1, c[0x0][0x37c] ;  /* 0x0000df00ff017b82 */ /* 0x000fe20000000800 */
[----:B------:R-:W-:Y:S05]  /*0010*/  EXIT ;  /* 0x000000000000794d */ /* 0x000fea0003800000 */
.L_x_0:
[----:B------:R-:W-:-:S00]  /*0020*/  BRA `(.L_x_0) ;  /* 0xfffffffc00fc7947 */ /* 0x000fc0000383ffff */
[----:B------:R-:W-:-:S00]  /*0030*/  NOP ;  /* 0x0000000000007918 */ /* 0x000fc00000000000 */
        /* <DEDUP_REMOVED lines=12> */
.L_x_1:


//--------------------- .nv.shared.reserved.0     --------------------------
	.section	.nv.shared.reserved.0,"aw",@nobits
	.weak		__nv_reservedSMEM_offset_0_alias
	.size		__nv_reservedSMEM_offset_0_alias, 0, 64
	.other		__nv_reservedSMEM_offset_0_alias,@"STO_CUDA_RESERVED_SHARED STV_DEFAULT"
__nv_reservedSMEM_offset_0_alias:
	.zero		0
	.zero		64


//--------------------- .nv.global                --------------------------
	.section	.nv.global,"aw",@nobits
.nv.global:
	.type		_ZN41_INTERNAL_afdd4179_4_k_cu_db931f08_2296996thrust24THRUST_300001_SM_1000_NS12placeholders2_8E,@object
	.size		_ZN41_INTERNAL_afdd4179_4_k_cu_db931f08_2296996thrust24THRUST_300001_SM_1000_NS12placeholders2_8E,(_ZN41_INTERNAL_afdd4179_4_k_cu_db931f08_2296994cuda3std3__443_GLOBAL__N__afdd4179_4_k_cu_db931f08_2296996ignoreE - _ZN41_INTERNAL_afdd4179_4_k_cu_db931f08_2296996thrust24THRUST_300001_SM_1000_NS12placeholders2_8E)
_ZN41_INTERNAL_afdd4179_4_k_cu_db931f08_2296996thrust24THRUST_300001_SM_1000_NS12placeholders2_8E:
	.zero		1
	.type		_ZN41_INTERNAL_afdd4179_4_k_cu_db931f08_2296994cuda3std3__443_GLOBAL__N__afdd4179_4_k_cu_db931f08_2296996ignoreE,@object
	.size		_ZN41_INTERNAL_afdd4179_4_k_cu_db931f08_2296994cuda3std3__443_GLOBAL__N__afdd4179_4_k_cu_db931f08_2296996ignoreE,(_ZN41_INTERNAL_afdd4179_4_k_cu_db931f08_2296994cuda3std6ranges3__45__cpo4dataE - _ZN41_INTERNAL_afdd4179_4_k_cu_db931f08_2296994cuda3std3__443_GLOBAL__N__afdd4179_4_k_cu_db931f08_2296996ignoreE)
_ZN41_INTERNAL_afdd4179_4_k_cu_db931f08_2296994cuda3std3__443_GLOBAL__N__afdd4179_4_k_cu_db931f08_2296996ignoreE:
	.zero		1
	.type		_ZN41_INTERNAL_afdd4179_4_k_cu_db931f08_2296994cuda3std6ranges3__45__cpo4dataE,@object
	.size		_ZN41_INTERNAL_afdd4179_4_k_cu_db931f08_2296994cuda3std6ranges3__45__cpo4dataE,(_ZN41_INTERNAL_afdd4179_4_k_cu_db931f08_2296996thrust24THRUST_300001_SM_1000_NS6system3cpp3parE - _ZN41_INTERNAL_afdd4179_4_k_cu_db931f08_2296994cuda3std6ranges3__45__cpo4dataE)
_ZN41_INTERNAL_afdd4179_4_k_cu_db931f08_2296994cuda3std6ranges3__45__cpo4dataE:
	.zero		1
	.type		_ZN41_INTERNAL_afdd4179_4_k_cu_db931f08_2296996thrust24THRUST_300001_SM_1000_NS6system3cpp3parE,@object
	.size		_ZN41_INTERNAL_afdd4179_4_k_cu_db931f08_2296996thrust24THRUST_300001_SM_1000_NS6system3cpp3parE,(_ZN41_INTERNAL_afdd4179_4_k_cu_db931f08_2296994cuda3std3__45__cpo5beginE - _ZN41_INTERNAL_afdd4179_4_k_cu_db931f08_2296996thrust24THRUST_300001_SM_1000_NS6system3cpp3parE)
_ZN41_INTERNAL_afdd4179_4_k_cu_db931f08_2296996thrust24THRUST_300001_SM_1000_NS6system3cpp3parE:
	.zero		1
	.type		_ZN41_INTERNAL_afdd4179_4_k_cu_db931f08_2296994cuda3std3__45__cpo5beginE,@object
	.size		_ZN41_INTERNAL_afdd4179_4_k_cu_db931f08_2296994cuda3std3__45__cpo5beginE,(_ZN41_INTERNAL_afdd4179_4_k_cu_db931f08_2296994cuda3std6ranges3__45__cpo5beginE - _ZN41_INTERNAL_afdd4179_4_k_cu_db931f08_2296994cuda3std3__45__cpo5beginE)
_ZN41_INTERNAL_afdd4179_4_k_cu_db931f08_2296994cuda3std3__45__cpo5beginE:
	.zero		1
	.type		_ZN41_INTERNAL_afdd4179_4_k_cu_db931f08_2296994cuda3std6ranges3__45__cpo5beginE,@object
	.size		_ZN41_INTERNAL_afdd4179_4_k_cu_db931f08_2296994cuda3std6ranges3__45__cpo5beginE,(_ZN41_INTERNAL_afdd4179_4_k_cu_db931f08_2296996thrust24THRUST_300001_SM_1000_NS6deviceE - _ZN41_INTERNAL_afdd4179_4_k_cu_db931f08_2296994cuda3std6ranges3__45__cpo5beginE)
_ZN41_INTERNAL_afdd4179_4_k_cu_db931f08_2296994cuda3std6ranges3__45__cpo5beginE:
	.zero		1
	.type		_ZN41_INTERNAL_afdd4179_4_k_cu_db931f08_2296996thrust24THRUST_300001_SM_1000_NS6deviceE,@object
	.size		_ZN41_INTERNAL_afdd4179_4_k_cu_db931f08_2296996thrust24THRUST_300001_SM_1000_NS6deviceE,(_ZN41_INTERNAL_afdd4179_4_k_cu_db931f08_2296994cuda3std3__47nulloptE - _ZN41_INTERNAL_afdd4179_4_k_cu_db931f08_2296996thrust24THRUST_300001_SM_1000_NS6deviceE)
_ZN41_INTERNAL_afdd4179_4_k_cu_db931f08_2296996thrust24THRUST_300001_SM_1000_NS6deviceE:
	.zero		1
	.type		_ZN41_INTERNAL_afdd4179_4_k_cu_db931f08_2296994cuda3std3__47nulloptE,@object
	.size		_ZN41_INTERNAL_afdd4179_4_k_cu_db931f08_2296994cuda3std3__47nulloptE,(_ZN41_INTERNAL_afdd4179_4_k_cu_db931f08_2296994cuda3std6ranges3__45__cpo8distanceE - _ZN41_INTERNAL_afdd4179_4_k_cu_db931f08_2296994cuda3std3__47nulloptE)
_ZN41_INTERNAL_afdd4179_4_k_cu_db931f08_2296994cuda3std3__47nulloptE:
	.zero		1
	.type		_ZN41_INTERNAL_afdd4179_4_k_cu_db931f08_2296994cuda3std6ranges3__45__cpo8distanceE,@object
	.size		_ZN41_INTERNAL_afdd4179_4_k_cu_db931f08_2296994cuda3std6ranges3__45__cpo8distanceE,(_ZN41_INTERNAL_afdd4179_4_k_cu_db931f08_2296996thrust24THRUST_300001_SM_1000_NS12placeholders2_4E - _ZN41_INTERNAL_afdd4179_4_k_cu_db931f08_2296994cuda3std6ranges3__45__cpo8distanceE)
_ZN41_INTERNAL_afdd4179_4_k_cu_db931f08_2296994cuda3std6ranges3__45__cpo8distanceE:
	.zero		1
	.type		_ZN41_INTERNAL_afdd4179_4_k_cu_db931f08_2296996thrust24THRUST_300001_SM_1000_NS12placeholders2_4E,@object
	.size		_ZN41_INTERNAL_afdd4179_4_k_cu_db931f08_2296996thrust24THRUST_300001_SM_1000_NS12placeholders2_4E,(_ZN41_INTERNAL_afdd4179_4_k_cu_db931f08_2296994cuda3std3__45__cpo6rbeginE - _ZN41_INTERNAL_afdd4179_4_k_cu_db931f08_2296996thrust24THRUST_300001_SM_1000_NS12placeholders2_4E)
_ZN41_INTERNAL_afdd4179_4_k_cu_db931f08_2296996thrust24THRUST_300001_SM_1000_NS12placeholders2_4E:
	.zero		1
	.type		_ZN41_INTERNAL_afdd4179_4_k_cu_db931f08_2296994cuda3std3__45__cpo6rbeginE,@object
	.size		_ZN41_INTERNAL_afdd4179_4_k_cu_db931f08_2296994cuda3std3__45__cpo6rbeginE,(_ZN41_INTERNAL_afdd4179_4_k_cu_db931f08_2296994cuda3std6ranges3__45__cpo7advanceE - _ZN41_INTERNAL_afdd4179_4_k_cu_db931f08_2296994cuda3std3__45__cpo6rbeginE)
_ZN41_INTERNAL_afdd4179_4_k_cu_db931f08_2296994cuda3std3__45__cpo6rbeginE:
	.zero		1
	.type		_ZN41_INTERNAL_afdd4179_4_k_cu_db931f08_2296994cuda3std6ranges3__45__cpo7advanceE,@object
	.size		_ZN41_INTERNAL_afdd4179_4_k_cu_db931f08_2296994cuda3std6ranges3__45__cpo7advanceE,(_ZN41_INTERNAL_afdd4179_4_k_cu_db931f08_2296996thrust24THRUST_300001_SM_1000_NS12placeholders3_10E - _ZN41_INTERNAL_afdd4179_4_k_cu_db931f08_2296994cuda3std6ranges3__45__cpo7advanceE)
_ZN41_INTERNAL_afdd4179_4_k_cu_db931f08_2296994cuda3std6ranges3__45__cpo7advanceE:
	.zero		1
	.type		_ZN41_INTERNAL_afdd4179_4_k_cu_db931f08_2296996thrust24THRUST_300001_SM_1000_NS12placeholders3_10E,@object
	.size		_ZN41_INTERNAL_afdd4179_4_k_cu_db931f08_2296996thrust24THRUST_300001_SM_1000_NS12placeholders3_10E,(_ZN41_INTERNAL_afdd4179_4_k_cu_db931f08_2296994cuda3std3__48in_placeE - _ZN41_INTERNAL_afdd4179_4_k_cu_db931f08_2296996thrust24THRUST_300001_SM_1000_NS12placeholders3_10E)
_ZN41_INTERNAL_afdd4179_4_k_cu_db931f08_2296996thrust24THRUST_300001_SM_1000_NS12placeholders3_10E:
	.zero		1
	.type		_ZN41_INTERNAL_afdd4179_4_k_cu_db931f08_2296994cuda3std3__48in_placeE,@object
	.size		_ZN41_INTERNAL_afdd4179_4_k_cu_db931f08_2296994cuda3std3__48in_placeE,(_ZN41_INTERNAL_afdd4179_4_k_cu_db931f08_2296994cuda3std6ranges3__45__cpo4sizeE - _ZN41_INTERNAL_afdd4179_4_k_cu_db931f08_2296994cuda3std3__48in_placeE)
_ZN41_INTERNAL_afdd4179_4_k_cu_db931f08_2296994cuda3std3__48in_placeE:
	.zero		1
	.type		_ZN41_INTERNAL_afdd4179_4_k_cu_db931f08_2296994cuda3std6ranges3__45__cpo4sizeE,@object
	.size		_ZN41_INTERNAL_afdd4179_4_k_cu_db931f08_2296994cuda3std6ranges3__45__cpo4sizeE,(_ZN41_INTERNAL_afdd4179_4_k_cu_db931f08_2296996thrust24THRUST_300001_SM_1000_NS12placeholders2_2E - _ZN41_INTERNAL_afdd4179_4_k_cu_db931f08_2296994cuda3std6ranges3__45__cpo4sizeE)
_ZN41_INTERNAL_afdd4179_4_k_cu_db931f08_2296994cuda3std6ranges3__45__cpo4sizeE:
	.zero		1
	.type		_ZN41_INTERNAL_afdd4179_4_k_cu_db931f08_2296996thrust24THRUST_300001_SM_1000_NS12placeholders2_2E,@object
	.size		_ZN41_INTERNAL_afdd4179_4_k_cu_db931f08_2296996thrust24THRUST_300001_SM_1000_NS12placeholders2_2E,(_ZN41_INTERNAL_afdd4179_4_k_cu_db931f08_2296994cuda3std3__45__cpo6cbeginE - _ZN41_INTERNAL_afdd4179_4_k_cu_db931f08_2296996thrust24THRUST_300001_SM_1000_NS12placeholders2_2E)
_ZN41_INTERNAL_afdd4179_4_k_cu_db931f08_2296996thrust24THRUST_300001_SM_1000_NS12placeholders2_2E:
	.zero		1
	.type		_ZN41_INTERNAL_afdd4179_4_k_cu_db931f08_2296994cuda3std3__45__cpo6cbeginE,@object
	.size		_ZN41_INTERNAL_afdd4179_4_k_cu_db931f08_2296994cuda3std3__45__cpo6cbeginE,(_ZN41_INTERNAL_afdd4179_4_k_cu_db931f08_2296994cuda3std6ranges3__45__cpo6cbeginE - _ZN41_INTERNAL_afdd4179_4_k_cu_db931f08_2296994cuda3std3__45__cpo6cbeginE)
_ZN41_INTERNAL_afdd4179_4_k_cu_db931f08_2296994cuda3std3__45__cpo6cbeginE:
	.zero		1
	.type		_ZN41_INTERNAL_afdd4179_4_k_cu_db931f08_2296994cuda3std6ranges3__45__cpo6cbeginE,@object
	.size		_ZN41_INTERNAL_afdd4179_4_k_cu_db931f08_2296994cuda3std6ranges3__45__cpo6cbeginE,(_ZN41_INTERNAL_afdd4179_4_k_cu_db931f08_2296996thrust24THRUST_300001_SM_1000_NS12placeholders2_6E - _ZN41_INTERNAL_afdd4179_4_k_cu_db931f08_2296994cuda3std6ranges3__45__cpo6cbeginE)
_ZN41_INTERNAL_afdd4179_4_k_cu_db931f08_2296994cuda3std6ranges3__45__cpo6cbeginE:
	.zero		1
	.type		_ZN41_INTERNAL_afdd4179_4_k_cu_db931f08_2296996thrust24THRUST_300001_SM_1000_NS12placeholders2_6E,@object
	.size		_ZN41_INTERNAL_afdd4179_4_k_cu_db931f08_2296996thrust24THRUST_300001_SM_1000_NS12placeholders2_6E,(_ZN41_INTERNAL_afdd4179_4_k_cu_db931f08_2296994cuda3std3__45__cpo7crbeginE - _ZN41_INTERNAL_afdd4179_4_k_cu_db931f08_2296996thrust24THRUST_300001_SM_1000_NS12placeholders2_6E)
_ZN41_INTERNAL_afdd4179_4_k_cu_db931f08_2296996thrust24THRUST_300001_SM_1000_NS12placeholders2_6E:
	.zero		1
	.type		_ZN41_INTERNAL_afdd4179_4_k_cu_db931f08_2296994cuda3std3__45__cpo7crbeginE,@object
	.size		_ZN41_INTERNAL_afdd4179_4_k_cu_db931f08_2296994cuda3std3__45__cpo7crbeginE,(_ZN41_INTERNAL_afdd4179_4_k_cu_db931f08_2296994cuda3std6ranges3__45__cpo4nextE - _ZN41_INTERNAL_afdd4179_4_k_cu_db931f08_2296994cuda3std3__45__cpo7crbeginE)
_ZN41_INTERNAL_afdd4179_4_k_cu_db931f08_2296994cuda3std3__45__cpo7crbeginE:
	.zero		1
	.type		_ZN41_INTERNAL_afdd4179_4_k_cu_db931f08_2296994cuda3std6ranges3__45__cpo4nextE,@object
	.size		_ZN41_INTERNAL_afdd4179_4_k_cu_db931f08_2296994cuda3std6ranges3__45__cpo4nextE,(_ZN41_INTERNAL_afdd4179_4_k_cu_db931f08_2296994cuda3std6ranges3__45__cpo4swapE - _ZN41_INTERNAL_afdd4179_4_k_cu_db931f08_2296994cuda3std6ranges3__45__cpo4nextE)
_ZN41_INTERNAL_afdd4179_4_k_cu_db931f08_2296994cuda3std6ranges3__45__cpo4nextE:
	.zero		1
	.type		_ZN41_INTERNAL_afdd4179_4_k_cu_db931f08_2296994cuda3std6ranges3__45__cpo4swapE,@object
	.size		_ZN41_INTERNAL_afdd4179_4_k_cu_db931f08_2296994cuda3std6ranges3__45__cpo4swapE,(_ZN41_INTERNAL_afdd4179_4_k_cu_db931f08_2296996thrust24THRUST_300001_SM_1000_NS8cuda_cub10par_nosyncE - _ZN41_INTERNAL_afdd4179_4_k_cu_db931f08_2296994cuda3std6ranges3__45__cpo4swapE)
_ZN41_INTERNAL_afdd4179_4_k_cu_db931f08_2296994cuda3std6ranges3__45__cpo4swapE:
	.zero		1
	.type		_ZN41_INTERNAL_afdd4179_4_k_cu_db931f08_2296996thrust24THRUST_300001_SM_1000_NS8cuda_cub10par_nosyncE,@object
	.size		_ZN41_INTERNAL_afdd4179_4_k_cu_db931f08_2296996thrust24THRUST_300001_SM_1000_NS8cuda_cub10par_nosyncE,(_ZN41_INTERNAL_afdd4179_4_k_cu_db931f08_2296996thrust24THRUST_300001_SM_1000_NS3seqE - _ZN41_INTERNAL_afdd4179_4_k_cu_db931f08_2296996thrust24THRUST_300001_SM_1000_NS8cuda_cub10par_nosyncE)
_ZN41_INTERNAL_afdd4179_4_k_cu_db931f08_2296996thrust24THRUST_300001_SM_1000_NS8cuda_cub10par_nosyncE:
	.zero		1
	.type		_ZN41_INTERNAL_afdd4179_4_k_cu_db931f08_2296996thrust24THRUST_300001_SM_1000_NS3seqE,@object
	.size		_ZN41_INTERNAL_afdd4179_4_k_cu_db931f08_2296996thrust24THRUST_300001_SM_1000_NS3seqE,(_ZN41_INTERNAL_afdd4179_4_k_cu_db931f08_2296994cuda3std3__420unreachable_sentinelE - _ZN41_INTERNAL_afdd4179_4_k_cu_db931f08_2296996thrust24THRUST_300001_SM_1000_NS3seqE)
_ZN41_INTERNAL_afdd4179_4_k_cu_db931f08_2296996thrust24THRUST_300001_SM_1000_NS3seqE:
	.zero		1
	.type		_ZN41_INTERNAL_afdd4179_4_k_cu_db931f08_2296994cuda3std3__420unreachable_sentinelE,@object
	.size		_ZN41_INTERNAL_afdd4179_4_k_cu_db931f08_2296994cuda3std3__420unreachable_sentinelE,(_ZN41_INTERNAL_afdd4179_4_k_cu_db931f08_2296994cuda3std6ranges3__45__cpo5ssizeE - _ZN41_INTERNAL_afdd4179_4_k_cu_db931f08_2296994cuda3std3__420unreachable_sentinelE)
_ZN41_INTERNAL_afdd4179_4_k_cu_db931f08_2296994cuda3std3__420unreachable_sentinelE:
	.zero		1
	.type		_ZN41_INTERNAL_afdd4179_4_k_cu_db931f08_2296994cuda3std6ranges3__45__cpo5ssizeE,@object
	.size		_ZN41_INTERNAL_afdd4179_4_k_cu_db931f08_2296994cuda3std6ranges3__45__cpo5ssizeE,(_ZN41_INTERNAL_afdd4179_4_k_cu_db931f08_2296996thrust24THRUST_300001_SM_1000_NS12placeholders2_3E - _ZN41_INTERNAL_afdd4179_4_k_cu_db931f08_2296994cuda3std6ranges3__45__cpo5ssizeE)
_ZN41_INTERNAL_afdd4179_4_k_cu_db931f08_2296994cuda3std6ranges3__45__cpo5ssizeE:
	.zero		1
	.type		_ZN41_INTERNAL_afdd4179_4_k_cu_db931f08_2296996thrust24THRUST_300001_SM_1000_NS12placeholders2_3E,@object
	.size		_ZN41_INTERNAL_afdd4179_4_k_cu_db931f08_2296996thrust24THRUST_300001_SM_1000_NS12placeholders2_3E,(_ZN41_INTERNAL_afdd4179_4_k_cu_db931f08_2296994cuda3std3__45__cpo4cendE - _ZN41_INTERNAL_afdd4179_4_k_cu_db931f08_2296996thrust24THRUST_300001_SM_1000_NS12placeholders2_3E)
_ZN41_INTERNAL_afdd4179_4_k_cu_db931f08_2296996thrust24THRUST_300001_SM_1000_NS12placeholders2_3E:
	.zero		1
	.type		_ZN41_INTERNAL_afdd4179_4_k_cu_db931f08_2296994cuda3std3__45__cpo4cendE,@object
	.size		_ZN41_INTERNAL_afdd4179_4_k_cu_db931f08_2296994cuda3std3__45__cpo4cendE,(_ZN41_INTERNAL_afdd4179_4_k_cu_db931f08_2296994cuda3std6ranges3__45__cpo4cendE - _ZN41_INTERNAL_afdd4179_4_k_cu_db931f08_2296994cuda3std3__45__cpo4cendE)
_ZN41_INTERNAL_afdd4179_4_k_cu_db931f08_2296994cuda3std3__45__cpo4cendE:
	.zero		1
	.type		_ZN41_INTERNAL_afdd4179_4_k_cu_db931f08_2296994cuda3std6ranges3__45__cpo4cendE,@object
	.size		_ZN41_INTERNAL_afdd4179_4_k_cu_db931f08_2296994cuda3std6ranges3__45__cpo4cendE,(_ZN41_INTERNAL_afdd4179_4_k_cu_db931f08_2296996thrust24THRUST_300001_SM_1000_NS12placeholders2_7E - _ZN41_INTERNAL_afdd4179_4_k_cu_db931f08_2296994cuda3std6ranges3__45__cpo4cendE)
_ZN41_INTERNAL_afdd4179_4_k_cu_db931f08_2296994cuda3std6ranges3__45__cpo4cendE:
	.zero		1
	.type		_ZN41_INTERNAL_afdd4179_4_k_cu_db931f08_2296996thrust24THRUST_300001_SM_1000_NS12placeholders2_7E,@object
	.size		_ZN41_INTERNAL_afdd4179_4_k_cu_db931f08_2296996thrust24THRUST_300001_SM_1000_NS12placeholders2_7E,(_ZN41_INTERNAL_afdd4179_4_k_cu_db931f08_2296994cuda3std3__45__cpo5crendE - _ZN41_INTERNAL_afdd4179_4_k_cu_db931f08_2296996thrust24THRUST_300001_SM_1000_NS12placeholders2_7E)
_ZN41_INTERNAL_afdd4179_4_k_cu_db931f08_2296996thrust24THRUST_300001_SM_1000_NS12placeholders2_7E:
	.zero		1
	.type		_ZN41_INTERNAL_afdd4179_4_k_cu_db931f08_2296994cuda3std3__45__cpo5crendE,@object
	.size		_ZN41_INTERNAL_afdd4179_4_k_cu_db931f08_2296994cuda3std3__45__cpo5crendE,(_ZN41_INTERNAL_afdd4179_4_k_cu_db931f08_2296994cuda3std6ranges3__45__cpo4prevE - _ZN41_INTERNAL_afdd4179_4_k_cu_db931f08_2296994cuda3std3__45__cpo5crendE)
_ZN41_INTERNAL_afdd4179_4_k_cu_db931f08_2296994cuda3std3__45__cpo5crendE:
	.zero		1
	.type		_ZN41_INTERNAL_afdd4179_4_k_cu_db931f08_2296994cuda3std6ranges3__45__cpo4prevE,@object
	.size		_ZN41_INTERNAL_afdd4179_4_k_cu_db931f08_2296994cuda3std6ranges3__45__cpo4prevE,(_ZN41_INTERNAL_afdd4179_4_k_cu_db931f08_2296994cuda3std6ranges3__45__cpo9iter_moveE - _ZN41_INTERNAL_afdd4179_4_k_cu_db931f08_2296994cuda3std6ranges3__45__cpo4prevE)
_ZN41_INTERNAL_afdd4179_4_k_cu_db931f08_2296994cuda3std6ranges3__45__cpo4prevE:
	.zero		1
	.type		_ZN41_INTERNAL_afdd4179_4_k_cu_db931f08_2296994cuda3std6ranges3__45__cpo9iter_moveE,@object
	.size		_ZN41_INTERNAL_afdd4179_4_k_cu_db931f08_2296994cuda3std6ranges3__45__cpo9iter_moveE,(_ZN41_INTERNAL_afdd4179_4_k_cu_db931f08_2296996thrust24THRUST_300001_SM_1000_NS6system6detail10sequential3seqE - _ZN41_INTERNAL_afdd4179_4_k_cu_db931f08_2296994cuda3std6ranges3__45__cpo9iter_moveE)
_ZN41_INTERNAL_afdd4179_4_k_cu_db931f08_2296994cuda3std6ranges3__45__cpo9iter_moveE:
	.zero		1
	.type		_ZN41_INTERNAL_afdd4179_4_k_cu_db931f08_2296996thrust24THRUST_300001_SM_1000_NS6system6detail10sequential3seqE,@object
	.size		_ZN41_INTERNAL_afdd4179_4_k_cu_db931f08_2296996thrust24THRUST_300001_SM_1000_NS6system6detail10sequential3seqE,(_ZN41_INTERNAL_afdd4179_4_k_cu_db931f08_2296996thrust24THRUST_300001_SM_1000_NS12placeholders2_9E - _ZN41_INTERNAL_afdd4179_4_k_cu_db931f08_2296996thrust24THRUST_300001_SM_1000_NS6system6detail10sequential3seqE)
_ZN41_INTERNAL_afdd4179_4_k_cu_db931f08_2296996thrust24THRUST_300001_SM_1000_NS6system6detail10sequential3seqE:
	.zero		1
	.type		_ZN41_INTERNAL_afdd4179_4_k_cu_db931f08_2296996thrust24THRUST_300001_SM_1000_NS12placeholders2_9E,@object
	.size		_ZN41_INTERNAL_afdd4179_4_k_cu_db931f08_2296996thrust24THRUST_300001_SM_1000_NS12placeholders2_9E,(_ZN41_INTERNAL_afdd4179_4_k_cu_db931f08_2296994cuda3std3__419piecewise_constructE - _ZN41_INTERNAL_afdd4179_4_k_cu_db931f08_2296996thrust24THRUST_300001_SM_1000_NS12placeholders2_9E)
_ZN41_INTERNAL_afdd4179_4_k_cu_db931f08_2296996thrust24THRUST_300001_SM_1000_NS12placeholders2_9E:
	.zero		1
	.type		_ZN41_INTERNAL_afdd4179_4_k_cu_db931f08_2296994cuda3std3__419piecewise_constructE,@object
	.size		_ZN41_INTERNAL_afdd4179_4_k_cu_db931f08_2296994cuda3std3__419piecewise_constructE,(_ZN41_INTERNAL_afdd4179_4_k_cu_db931f08_2296994cuda3std6ranges3__45__cpo5cdataE - _ZN41_INTERNAL_afdd4179_4_k_cu_db931f08_2296994cuda3std3__419piecewise_constructE)
_ZN41_INTERNAL_afdd4179_4_k_cu_db931f08_2296994cuda3std3__419piecewise_constructE:
	.zero		1
	.type		_ZN41_INTERNAL_afdd4179_4_k_cu_db931f08_2296994cuda3std6ranges3__45__cpo5cdataE,@object
	.size		_ZN41_INTERNAL_afdd4179_4_k_cu_db931f08_2296994cuda3std6ranges3__45__cpo5cdataE,(_ZN41_INTERNAL_afdd4179_4_k_cu_db931f08_2296996thrust24THRUST_300001_SM_1000_NS12placeholders2_1E - _ZN41_INTERNAL_afdd4179_4_k_cu_db931f08_2296994cuda3std6ranges3__45__cpo5cdataE)
_ZN41_INTERNAL_afdd4179_4_k_cu_db931f08_2296994cuda3std6ranges3__45__cpo5cdataE:
	.zero		1
	.type		_ZN41_INTERNAL_afdd4179_4_k_cu_db931f08_2296996thrust24THRUST_300001_SM_1000_NS12placeholders2_1E,@object
	.size		_ZN41_INTERNAL_afdd4179_4_k_cu_db931f08_2296996thrust24THRUST_300001_SM_1000_NS12placeholders2_1E,(_ZN41_INTERNAL_afdd4179_4_k_cu_db931f08_2296994cuda3std3__45__cpo3endE - _ZN41_INTERNAL_afdd4179_4_k_cu_db931f08_2296996thrust24THRUST_300001_SM_1000_NS12placeholders2_1E)
_ZN41_INTERNAL_afdd4179_4_k_cu_db931f08_2296996thrust24THRUST_300001_SM_1000_NS12placeholders2_1E:
	.zero		1
	.type		_ZN41_INTERNAL_afdd4179_4_k_cu_db931f08_2296994cuda3std3__45__cpo3endE,@object
	.size		_ZN41_INTERNAL_afdd4179_4_k_cu_db931f08_2296994cuda3std3__45__cpo3endE,(_ZN41_INTERNAL_afdd4179_4_k_cu_db931f08_2296994cuda3std6ranges3__45__cpo3endE - _ZN41_INTERNAL_afdd4179_4_k_cu_db931f08_2296994cuda3std3__45__cpo3endE)
_ZN41_INTERNAL_afdd4179_4_k_cu_db931f08_2296994cuda3std3__45__cpo3endE:
	.zero		1
	.type		_ZN41_INTERNAL_afdd4179_4_k_cu_db931f08_2296994cuda3std6ranges3__45__cpo3endE,@object
	.size		_ZN41_INTERNAL_afdd4179_4_k_cu_db931f08_2296994cuda3std6ranges3__45__cpo3endE,(_ZN41_INTERNAL_afdd4179_4_k_cu_db931f08_2296996thrust24THRUST_300001_SM_1000_NS12placeholders2_5E - _ZN41_INTERNAL_afdd4179_4_k_cu_db931f08_2296994cuda3std6ranges3__45__cpo3endE)
_ZN41_INTERNAL_afdd4179_4_k_cu_db931f08_2296994cuda3std6ranges3__45__cpo3endE:
	.zero		1
	.type		_ZN41_INTERNAL_afdd4179_4_k_cu_db931f08_2296996thrust24THRUST_300001_SM_1000_NS12placeholders2_5E,@object
	.size		_ZN41_INTERNAL_afdd4179_4_k_cu_db931f08_2296996thrust24THRUST_300001_SM_1000_NS12placeholders2_5E,(_ZN41_INTERNAL_afdd4179_4_k_cu_db931f08_2296994cuda3std3__45__cpo4rendE - _ZN41_INTERNAL_afdd4179_4_k_cu_db931f08_2296996thrust24THRUST_300001_SM_1000_NS12placeholders2_5E)
_ZN41_INTERNAL_afdd4179_4_k_cu_db931f08_2296996thrust24THRUST_300001_SM_1000_NS12placeholders2_5E:
	.zero		1
	.type		_ZN41_INTERNAL_afdd4179_4_k_cu_db931f08_2296994cuda3std3__45__cpo4rendE,@object
	.size		_ZN41_INTERNAL_afdd4179_4_k_cu_db931f08_2296994cuda3std3__45__cpo4rendE,(_ZN41_INTERNAL_afdd4179_4_k_cu_db931f08_2296994cuda3std6ranges3__45__cpo9iter_swapE - _ZN41_INTERNAL_afdd4179_4_k_cu_db931f08_2296994cuda3std3__45__cpo4rendE)
_ZN41_INTERNAL_afdd4179_4_k_cu_db931f08_2296994cuda3std3__45__cpo4rendE:
	.zero		1
	.type		_ZN41_INTERNAL_afdd4179_4_k_cu_db931f08_2296994cuda3std6ranges3__45__cpo9iter_swapE,@object
	.size		_ZN41_INTERNAL_afdd4179_4_k_cu_db931f08_2296994cuda3std6ranges3__45__cpo9iter_swapE,(_ZN41_INTERNAL_afdd4179_4_k_cu_db931f08_2296994cuda3std3__48unexpectE - _ZN41_INTERNAL_afdd4179_4_k_cu_db931f08_2296994cuda3std6ranges3__45__cpo9iter_swapE)
_ZN41_INTERNAL_afdd4179_4_k_cu_db931f08_2296994cuda3std6ranges3__45__cpo9iter_swapE:
	.zero		1
	.type		_ZN41_INTERNAL_afdd4179_4_k_cu_db931f08_2296994cuda3std3__48unexpectE,@object
	.size		_ZN41_INTERNAL_afdd4179_4_k_cu_db931f08_2296994cuda3std3__48unexpectE,(_ZN41_INTERNAL_afdd4179_4_k_cu_db931f08_2296996thrust24THRUST_300001_SM_1000_NS8cuda_cub3parE - _ZN41_INTERNAL_afdd4179_4_k_cu_db931f08_2296994cuda3std3__48unexpectE)
_ZN41_INTERNAL_afdd4179_4_k_cu_db931f08_2296994cuda3std3__48unexpectE:
	.zero		1
	.type		_ZN41_INTERNAL_afdd4179_4_k_cu_db931f08_2296996thrust24THRUST_300001_SM_1000_NS8cuda_cub3parE,@object
	.size		_ZN41_INTERNAL_afdd4179_4_k_cu_db931f08_2296996thrust24THRUST_300001_SM_1000_NS8cuda_cub3parE,(.L_32 - _ZN41_INTERNAL_afdd4179_4_k_cu_db931f08_2296996thrust24THRUST_300001_SM_1000_NS8cuda_cub3parE)
_ZN41_INTERNAL_afdd4179_4_k_cu_db931f08_2296996thrust24THRUST_300001_SM_1000_NS8cuda_cub3parE:
	.zero		1
.L_32:


//--------------------- .nv.constant0._ZN3cub18CUB_300001_SM_10006detail11EmptyKernelIvEEvv --------------------------
	.section	.nv.constant0._ZN3cub18CUB_300001_SM_10006detail11EmptyKernelIvEEvv,"a",@progbits
	.sectionflags	@""
	.align	4
.nv.constant0._ZN3cub18CUB_300001_SM_10006detail11EmptyKernelIvEEvv:
	.zero		896


//--------------------- SYMBOLS --------------------------

	.type		.nv.reservedSmem.offset0,@object
	.size		.nv.reservedSmem.offset0,0x4
